//
// Generated by NVIDIA NVVM Compiler
//
// Compiler Build ID: CL-36424714
// Cuda compilation tools, release 13.0, V13.0.88
// Based on NVVM 20.0.0
//

.version 9.0
.target sm_100
.address_size 64

	// .globl	_Z9powKernelPKfPffi

.visible .entry _Z9powKernelPKfPffi(
	.param .u64 .ptr .align 1 _Z9powKernelPKfPffi_param_0,
	.param .u64 .ptr .align 1 _Z9powKernelPKfPffi_param_1,
	.param .f32 _Z9powKernelPKfPffi_param_2,
	.param .u32 _Z9powKernelPKfPffi_param_3
)
{
	.reg .pred 	%p<23>;
	.reg .b32 	%r<20>;
	.reg .b32 	%f<77>;
	.reg .b64 	%rd<9>;

	ld.param.u64 	%rd1, [_Z9powKernelPKfPffi_param_0];
	ld.param.u64 	%rd2, [_Z9powKernelPKfPffi_param_1];
	ld.param.f32 	%f10, [_Z9powKernelPKfPffi_param_2];
	ld.param.u32 	%r2, [_Z9powKernelPKfPffi_param_3];
	mov.u32 	%r3, %ctaid.x;
	mov.u32 	%r4, %ntid.x;
	mov.u32 	%r5, %tid.x;
	mad.lo.s32 	%r1, %r3, %r4, %r5;
	setp.ge.s32 	%p1, %r1, %r2;
	mov.f32 	%f76, 0f3F800000;
	@%p1 bra 	$L__BB0_10;
	cvta.to.global.u64 	%rd3, %rd1;
	mul.wide.s32 	%rd4, %r1, 4;
	add.s64 	%rd5, %rd3, %rd4;
	ld.global.f32 	%f1, [%rd5];
	mul.f32 	%f12, %f10, 0f3F000000;
	cvt.rzi.f32.f32 	%f13, %f12;
	add.f32 	%f14, %f13, %f13;
	sub.f32 	%f15, %f10, %f14;
	abs.f32 	%f2, %f15;
	abs.f32 	%f3, %f1;
	setp.lt.f32 	%p2, %f3, 0f00800000;
	mul.f32 	%f16, %f3, 0f4B800000;
	selp.f32 	%f17, %f16, %f3, %p2;
	selp.f32 	%f18, 0fC1C00000, 0f00000000, %p2;
	mov.b32 	%r6, %f17;
	add.s32 	%r7, %r6, -1060439283;
	and.b32  	%r8, %r7, -8388608;
	sub.s32 	%r9, %r6, %r8;
	mov.b32 	%f19, %r9;
	cvt.rn.f32.s32 	%f20, %r8;
	fma.rn.f32 	%f21, %f20, 0f34000000, %f18;
	add.f32 	%f22, %f19, 0fBF800000;
	add.f32 	%f23, %f19, 0f3F800000;
	rcp.approx.ftz.f32 	%f24, %f23;
	add.f32 	%f25, %f22, %f22;
	mul.f32 	%f26, %f25, %f24;
	mul.f32 	%f27, %f26, %f26;
	sub.f32 	%f28, %f22, %f26;
	add.f32 	%f29, %f28, %f28;
	neg.f32 	%f30, %f26;
	fma.rn.f32 	%f31, %f30, %f22, %f29;
	mul.rn.f32 	%f32, %f24, %f31;
	fma.rn.f32 	%f33, %f27, 0f3A2C32E4, 0f3B52E7DB;
	fma.rn.f32 	%f34, %f33, %f27, 0f3C93BB73;
	fma.rn.f32 	%f35, %f34, %f27, 0f3DF6384F;
	mul.rn.f32 	%f36, %f35, %f27;
	fma.rn.f32 	%f37, %f26, 0f3FB8AA3B, %f21;
	sub.f32 	%f38, %f21, %f37;
	fma.rn.f32 	%f39, %f26, 0f3FB8AA3B, %f38;
	fma.rn.f32 	%f40, %f32, 0f3FB8AA3B, %f39;
	fma.rn.f32 	%f41, %f26, 0f32A55E34, %f40;
	mul.f32 	%f42, %f36, 0f40400000;
	fma.rn.f32 	%f43, %f42, %f32, %f41;
	fma.rn.f32 	%f44, %f36, %f26, %f43;
	add.rn.f32 	%f45, %f37, %f44;
	neg.f32 	%f46, %f37;
	add.rn.f32 	%f47, %f45, %f46;
	neg.f32 	%f48, %f47;
	add.rn.f32 	%f49, %f44, %f48;
	mul.rn.f32 	%f50, %f45, %f10;
	neg.f32 	%f51, %f50;
	fma.rn.f32 	%f52, %f45, %f10, %f51;
	fma.rn.f32 	%f53, %f49, %f10, %f52;
	cvt.rni.f32.f32 	%f54, %f50;
	sub.f32 	%f55, %f50, %f54;
	add.f32 	%f56, %f55, %f53;
	fma.rn.f32 	%f57, %f56, 0f391FCB8E, 0f3AAF85ED;
	fma.rn.f32 	%f58, %f57, %f56, 0f3C1D9856;
	fma.rn.f32 	%f59, %f58, %f56, 0f3D6357BB;
	fma.rn.f32 	%f60, %f59, %f56, 0f3E75FDEC;
	fma.rn.f32 	%f61, %f60, %f56, 0f3F317218;
	fma.rn.f32 	%f62, %f61, %f56, 0f3F800000;
	cvt.rzi.s32.f32 	%r10, %f54;
	setp.gt.f32 	%p3, %f54, 0f00000000;
	selp.b32 	%r11, 0, -2097152000, %p3;
	add.s32 	%r12, %r11, 2130706432;
	mov.b32 	%f63, %r12;
	mul.f32 	%f64, %f62, %f63;
	shl.b32 	%r13, %r10, 23;
	sub.s32 	%r14, %r13, %r11;
	mov.b32 	%f65, %r14;
	mul.f32 	%f66, %f64, %f65;
	abs.f32 	%f67, %f50;
	setp.gt.f32 	%p4, %f67, 0f43180000;
	setp.lt.f32 	%p5, %f50, 0f00000000;
	selp.f32 	%f68, 0f00000000, 0f7F800000, %p5;
	selp.f32 	%f4, %f68, %f66, %p4;
	setp.eq.f32 	%p6, %f1, 0f3F800000;
	setp.eq.f32 	%p7, %f10, 0f00000000;
	or.pred  	%p8, %p7, %p6;
	@%p8 bra 	$L__BB0_9;
	setp.num.f32 	%p9, %f3, %f3;
	abs.f32 	%f69, %f10;
	setp.num.f32 	%p10, %f69, %f69;
	and.pred  	%p11, %p9, %p10;
	@%p11 bra 	$L__BB0_4;
	add.rn.f32 	%f76, %f1, %f10;
	bra.uni 	$L__BB0_9;
$L__BB0_4:
	setp.neu.f32 	%p12, %f1, 0f00000000;
	setp.neu.f32 	%p13, %f3, 0f7F800000;
	and.pred  	%p14, %p12, %p13;
	@%p14 bra 	$L__BB0_6;
	setp.neu.f32 	%p21, %f2, 0f3F800000;
	add.f32 	%f74, %f1, %f1;
	mov.b32 	%r15, %f74;
	setp.lt.f32 	%p22, %f10, 0f00000000;
	xor.b32  	%r16, %r15, 2139095040;
	selp.b32 	%r17, %r16, %r15, %p22;
	and.b32  	%r18, %r17, 2147483647;
	selp.b32 	%r19, %r18, %r17, %p21;
	mov.b32 	%f76, %r19;
	bra.uni 	$L__BB0_9;
$L__BB0_6:
	setp.eq.f32 	%p15, %f1, 0fBF800000;
	setp.eq.f32 	%p16, %f69, 0f7F800000;
	and.pred  	%p17, %p15, %p16;
	@%p17 bra 	$L__BB0_9;
	setp.geu.f32 	%p18, %f1, 0f00000000;
	mov.f32 	%f76, %f4;
	@%p18 bra 	$L__BB0_9;
	setp.neu.f32 	%p19, %f2, 0f3F800000;
	neg.f32 	%f71, %f4;
	selp.f32 	%f72, %f4, %f71, %p19;
	cvt.rmi.f32.f32 	%f73, %f10;
	setp.neu.f32 	%p20, %f10, %f73;
	selp.f32 	%f76, 0f7FFFFFFF, %f72, %p20;
$L__BB0_9:
	cvta.to.global.u64 	%rd6, %rd2;
	add.s64 	%rd8, %rd6, %rd4;
	st.global.f32 	[%rd8], %f76;
$L__BB0_10:
	ret;

}


// ===== COMPILED SASS (sm_100) =====

	.target	sm_100

	.elftype	@"ET_EXEC"


//--------------------- .note.nv.tkinfo           --------------------------
	.section	.note.nv.tkinfo,"",@"SHT_NOTE"
	.sectionflags	@"SHF_NOTE_NV_TKINFO"
	.tkinfo
        /*0018*/ 	.word	0x00000002
        /*0030*/ 	.string	""
        /*0030*/ 	.string	"ptxas"
        /*0030*/ 	.string	"Cuda compilation tools, release 13.0, V13.0.88"
        /*0030*/ 	.string	"Build cuda_13.0.r13.0/compiler.36424714_0"
        /*0030*/ 	.string	"-arch sm_100 -m 64 "



//--------------------- .note.nv.cuinfo           --------------------------
	.section	.note.nv.cuinfo,"",@"SHT_NOTE"
	.sectionflags	@"SHF_NOTE_NV_CUINFO"
        /*0018*/ 	.short	0x0002
        /*001a*/ 	.short	0x0064
        /*001c*/ 	.short	0x0082
	.zero		2


//--------------------- .nv.info                  --------------------------
	.section	.nv.info,"",@"SHT_CUDA_INFO"
	.align	4


	//----- nvinfo : EIATTR_REGCOUNT
	.align		4
        /*0000*/ 	.byte	0x04, 0x2f
        /*0002*/ 	.short	(.L_1 - .L_0)
	.align		4
.L_0:
        /*0004*/ 	.word	index@(_Z9powKernelPKfPffi)
        /*0008*/ 	.word	0x0000000f


	//----- nvinfo : EIATTR_FRAME_SIZE
	.align		4
.L_1:
        /*000c*/ 	.byte	0x04, 0x11
        /*000e*/ 	.short	(.L_3 - .L_2)
	.align		4
.L_2:
        /*0010*/ 	.word	index@(_Z9powKernelPKfPffi)
        /*0014*/ 	.word	0x00000000


	//----- nvinfo : EIATTR_MIN_STACK_SIZE
	.align		4
.L_3:
        /*0018*/ 	.byte	0x04, 0x12
        /*001a*/ 	.short	(.L_5 - .L_4)
	.align		4
.L_4:
        /*001c*/ 	.word	index@(_Z9powKernelPKfPffi)
        /*0020*/ 	.word	0x00000000
.L_5:


//--------------------- .nv.compat                --------------------------
	.section	.nv.compat,"",@"SHT_CUDA_COMPAT_INFO"
	.align	4
        /*0000*/ 	.byte	0x02, 0x09, 0x00, 0x00, 0x02, 0x02, 0x01, 0x00, 0x02, 0x05, 0x05, 0x00, 0x03, 0x07, 0x01, 0x01
        /*0010*/ 	.byte	0x02, 0x03, 0x00, 0x00, 0x02, 0x06, 0x01, 0x00, 0x04, 0x0b, 0x08, 0x00, 0x01, 0x00, 0x00, 0x00
        /*0020*/ 	.byte	0x00, 0x00, 0x00, 0x00


//--------------------- .nv.info._Z9powKernelPKfPffi --------------------------
	.section	.nv.info._Z9powKernelPKfPffi,"",@"SHT_CUDA_INFO"
	.sectionflags	@""
	.align	4


	//----- nvinfo : EIATTR_CUDA_API_VERSION
	.align		4
        /*0000*/ 	.byte	0x04, 0x37
        /*0002*/ 	.short	(.L_7 - .L_6)
.L_6:
        /*0004*/ 	.word	0x00000082


	//----- nvinfo : EIATTR_KPARAM_INFO
	.align		4
.L_7:
        /*0008*/ 	.byte	0x04, 0x17
        /*000a*/ 	.short	(.L_9 - .L_8)
.L_8:
        /*000c*/ 	.word	0x00000000
        /*0010*/ 	.short	0x0003
        /*0012*/ 	.short	0x0014
        /*0014*/ 	.byte	0x00, 0xf0, 0x11, 0x00


	//----- nvinfo : EIATTR_KPARAM_INFO
	.align		4
.L_9:
        /*0018*/ 	.byte	0x04, 0x17
        /*001a*/ 	.short	(.L_11 - .L_10)
.L_10:
        /*001c*/ 	.word	0x00000000
        /*0020*/ 	.short	0x0002
        /*0022*/ 	.short	0x0010
        /*0024*/ 	.byte	0x00, 0xf0, 0x11, 0x00


	//----- nvinfo : EIATTR_KPARAM_INFO
	.align		4
.L_11:
        /*0028*/ 	.byte	0x04, 0x17
        /*002a*/ 	.short	(.L_13 - .L_12)
.L_12:
        /*002c*/ 	.word	0x00000000
        /*0030*/ 	.short	0x0001
        /*0032*/ 	.short	0x0008
        /*0034*/ 	.byte	0x00, 0xf5, 0x21, 0x00


	//----- nvinfo : EIATTR_KPARAM_INFO
	.align		4
.L_13:
        /*0038*/ 	.byte	0x04, 0x17
        /*003a*/ 	.short	(.L_15 - .L_14)
.L_14:
        /*003c*/ 	.word	0x00000000
        /*0040*/ 	.short	0x0000
        /*0042*/ 	.short	0x0000
        /*0044*/ 	.byte	0x00, 0xf5, 0x21, 0x00


	//----- nvinfo : EIATTR_SPARSE_MMA_MASK
	.align		4
.L_15:
        /*0048*/ 	.byte	0x03, 0x50
        /*004a*/ 	.short	0x0000


	//----- nvinfo : EIATTR_MAXREG_COUNT
	.align		4
        /*004c*/ 	.byte	0x03, 0x1b
        /*004e*/ 	.short	0x00ff


	//----- nvinfo : EIATTR_MERCURY_ISA_VERSION
	.align		4
        /*0050*/ 	.byte	0x03, 0x5f
        /*0052*/ 	.short	0x0101


	//----- nvinfo : EIATTR_VRC_CTA_INIT_COUNT
	.align		4
        /*0054*/ 	.byte	0x02, 0x4a
	.zero		1
	.zero		1


	//----- nvinfo : EIATTR_EXIT_INSTR_OFFSETS
	.align		4
        /*0058*/ 	.byte	0x04, 0x1c
        /*005a*/ 	.short	(.L_17 - .L_16)


	//   ....[0]....
.L_16:
        /*005c*/ 	.word	0x00000070


	//   ....[1]....
        /*0060*/ 	.word	0x000006b0


	//----- nvinfo : EIATTR_CRS_STACK_SIZE
	.align		4
.L_17:
        /*0064*/ 	.byte	0x04, 0x1e
        /*0066*/ 	.short	(.L_19 - .L_18)
.L_18:
        /*0068*/ 	.word	0x00000000


	//----- nvinfo : EIATTR_CBANK_PARAM_SIZE
	.align		4
.L_19:
        /*006c*/ 	.byte	0x03, 0x19
        /*006e*/ 	.short	0x0018


	//----- nvinfo : EIATTR_PARAM_CBANK
	.align		4
        /*0070*/ 	.byte	0x04, 0x0a
        /*0072*/ 	.short	(.L_21 - .L_20)
	.align		4
.L_20:
        /*0074*/ 	.word	index@(.nv.constant0._Z9powKernelPKfPffi)
        /*0078*/ 	.short	0x0380
        /*007a*/ 	.short	0x0018


	//----- nvinfo : EIATTR_SW_WAR
	.align		4
.L_21:
        /*007c*/ 	.byte	0x04, 0x36
        /*007e*/ 	.short	(.L_23 - .L_22)
.L_22:
        /*0080*/ 	.word	0x00000008
.L_23:


//--------------------- .nv.callgraph             --------------------------
	.section	.nv.callgraph,"",@"SHT_CUDA_CALLGRAPH"
	.align	4
	.sectionentsize	8
	.align		4
        /*0000*/ 	.word	0x00000000
	.align		4
        /*0004*/ 	.word	0xffffffff
	.align		4
        /*0008*/ 	.word	0x00000000
	.align		4
        /*000c*/ 	.word	0xfffffffe
	.align		4
        /*0010*/ 	.word	0x00000000
	.align		4
        /*0014*/ 	.word	0xfffffffd
	.align		4
        /*0018*/ 	.word	0x00000000
	.align		4
        /*001c*/ 	.word	0xfffffffc


//--------------------- .text._Z9powKernelPKfPffi --------------------------
	.section	.text._Z9powKernelPKfPffi,"ax",@progbits
	.align	128
        .global         _Z9powKernelPKfPffi
        .type           _Z9powKernelPKfPffi,@function
        .size           _Z9powKernelPKfPffi,(.L_x_3 - _Z9powKernelPKfPffi)
        .other          _Z9powKernelPKfPffi,@"STO_CUDA_ENTRY STV_DEFAULT"
_Z9powKernelPKfPffi:
.text._Z9powKernelPKfPffi:
[----:B------:R-:W-:Y:S01]  /*0000*/  LDC R1, c[0x0][0x37c] ;  /* 0x0000df00ff017b82 */ /* 0x000fe20000000800 */
[----:B------:R-:W0:Y:S07]  /*0010*/  S2R R3, SR_TID.X ;  /* 0x0000000000037919 */ /* 0x000e2e0000002100 */
[----:B------:R-:W0:Y:S01]  /*0020*/  S2UR UR4, SR_CTAID.X ;  /* 0x00000000000479c3 */ /* 0x000e220000002500 */
[----:B------:R-:W1:Y:S07]  /*0030*/  LDCU UR5, c[0x0][0x394] ;  /* 0x00007280ff0577ac */ /* 0x000e6e0008000800 */
[----:B------:R-:W0:Y:S02]  /*0040*/  LDC R0, c[0x0][0x360] ;  /* 0x0000d800ff007b82 */ /* 0x000e240000000800 */
[----:B0-----:R-:W-:-:S05]  /*0050*/  IMAD R0, R0, UR4, R3 ;  /* 0x0000000400007c24 */ /* 0x001fca000f8e0203 */
[----:B-1----:R-:W-:-:S13]  /*0060*/  ISETP.GE.AND P0, PT, R0, UR5, PT ;  /* 0x0000000500007c0c */ /* 0x002fda000bf06270 */
[----:B------:R-:W-:Y:S05]  /*0070*/  @P0 EXIT ;  /* 0x000000000000094d */ /* 0x000fea0003800000 */
[----:B------:R-:W0:Y:S01]  /*0080*/  LDC.64 R2, c[0x0][0x380] ;  /* 0x0000e000ff027b82 */ /* 0x000e220000000a00 */
[----:B------:R-:W1:Y:S01]  /*0090*/  LDCU.64 UR4, c[0x0][0x358] ;  /* 0x00006b00ff0477ac */ /* 0x000e620008000a00 */
[----:B0-----:R-:W-:-:S06]  /*00a0*/  IMAD.WIDE R2, R0, 0x4, R2 ;  /* 0x0000000400027825 */ /* 0x001fcc00078e0202 */
[----:B-1----:R-:W2:Y:S01]  /*00b0*/  LDG.E R2, desc[UR4][R2.64] ;  /* 0x0000000402027981 */ /* 0x002ea2000c1e1900 */
[----:B------:R-:W-:Y:S01]  /*00c0*/  HFMA2 R9, -RZ, RZ, 0.771484375, 0.21533203125 ;  /* 0x3a2c32e4ff097431 */ /* 0x000fe200000001ff */
[----:B------:R-:W-:Y:S01]  /*00d0*/  BSSY.RECONVERGENT B0, `(.L_x_0) ;  /* 0x000005a000007945 */ /* 0x000fe20003800200 */
[C---:B--2---:R-:W-:Y:S01]  /*00e0*/  FMUL R5, |R2|.reuse, 16777216 ;  /* 0x4b80000002057820 */ /* 0x044fe20000400200 */
[----:B------:R-:W-:-:S04]  /*00f0*/  FSETP.GEU.AND P0, PT, |R2|, 1.175494350822287508e-38, PT ;  /* 0x008000000200780b */ /* 0x000fc80003f0e200 */
[----:B------:R-:W-:Y:S02]  /*0100*/  FSEL R5, R5, |R2|, !P0 ;  /* 0x4000000205057208 */ /* 0x000fe40004000000 */
[----:B------:R-:W-:Y:S02]  /*0110*/  FSEL R3, RZ, -24, P0 ;  /* 0xc1c00000ff037808 */ /* 0x000fe40000000000 */
[----:B------:R-:W-:-:S04]  /*0120*/  IADD3 R4, PT, PT, R5, -0x3f3504f3, RZ ;  /* 0xc0cafb0d05047810 */ /* 0x000fc80007ffe0ff */
[----:B------:R-:W-:-:S04]  /*0130*/  LOP3.LUT R4, R4, 0xff800000, RZ, 0xc0, !PT ;  /* 0xff80000004047812 */ /* 0x000fc800078ec0ff */
[-C--:B------:R-:W-:Y:S02]  /*0140*/  IADD3 R5, PT, PT, R5, -R4.reuse, RZ ;  /* 0x8000000405057210 */ /* 0x080fe40007ffe0ff */
[----:B------:R-:W-:-:S03]  /*0150*/  I2FP.F32.S32 R4, R4 ;  /* 0x0000000400047245 */ /* 0x000fc60000201400 */
[C---:B------:R-:W-:Y:S01]  /*0160*/  FADD R6, R5.reuse, 1 ;  /* 0x3f80000005067421 */ /* 0x040fe20000000000 */
[----:B------:R-:W-:Y:S01]  /*0170*/  FADD R5, R5, -1 ;  /* 0xbf80000005057421 */ /* 0x000fe20000000000 */
[----:B------:R-:W-:-:S03]  /*0180*/  FFMA R3, R4, 1.1920928955078125e-07, R3 ;  /* 0x3400000004037823 */ /* 0x000fc60000000003 */
[----:B------:R-:W-:Y:S01]  /*0190*/  FADD R7, R5, R5 ;  /* 0x0000000505077221 */ /* 0x000fe20000000000 */
[----:B------:R-:W0:Y:S03]  /*01a0*/  MUFU.RCP R6, R6 ;  /* 0x0000000600067308 */ /* 0x000e260000001000 */
[----:B0-----:R-:W-:-:S04]  /*01b0*/  FMUL R8, R6, R7 ;  /* 0x0000000706087220 */ /* 0x001fc80000400000 */
[----:B------:R-:W-:Y:S01]  /*01c0*/  FADD R7, R5, -R8 ;  /* 0x8000000805077221 */ /* 0x000fe20000000000 */
[CC--:B------:R-:W-:Y:S01]  /*01d0*/  FMUL R4, R8.reuse, R8.reuse ;  /* 0x0000000808047220 */ /* 0x0c0fe20000400000 */
[----:B------:R-:W-:Y:S02]  /*01e0*/  FFMA R12, R8, 1.4426950216293334961, R3 ;  /* 0x3fb8aa3b080c7823 */ /* 0x000fe40000000003 */
[----:B------:R-:W-:Y:S01]  /*01f0*/  FADD R10, R7, R7 ;  /* 0x00000007070a7221 */ /* 0x000fe20000000000 */
[C---:B------:R-:W-:Y:S01]  /*0200*/  FFMA R7, R4.reuse, R9, 0.0032181653659790754318 ;  /* 0x3b52e7db04077423 */ /* 0x040fe20000000009 */
[----:B------:R-:W-:Y:S02]  /*0210*/  FADD R9, R3, -R12 ;  /* 0x8000000c03097221 */ /* 0x000fe40000000000 */
[----:B------:R-:W-:Y:S01]  /*0220*/  FFMA R5, R5, -R8, R10 ;  /* 0x8000000805057223 */ /* 0x000fe2000000000a */
[----:B------:R-:W-:Y:S01]  /*0230*/  FFMA R7, R4, R7, 0.018033718690276145935 ;  /* 0x3c93bb7304077423 */ /* 0x000fe20000000007 */
[----:B------:R-:W0:Y:S02]  /*0240*/  LDC R3, c[0x0][0x390] ;  /* 0x0000e400ff037b82 */ /* 0x000e240000000800 */
[----:B------:R-:W-:Y:S01]  /*0250*/  FMUL R5, R6, R5 ;  /* 0x0000000506057220 */ /* 0x000fe20000400000 */
[----:B------:R-:W-:Y:S01]  /*0260*/  FFMA R6, R8, 1.4426950216293334961, R9 ;  /* 0x3fb8aa3b08067823 */ /* 0x000fe20000000009 */
[----:B------:R-:W-:-:S03]  /*0270*/  FFMA R7, R4, R7, 0.12022458761930465698 ;  /* 0x3df6384f04077423 */ /* 0x000fc60000000007 */
[----:B------:R-:W-:Y:S01]  /*0280*/  FFMA R9, R5, 1.4426950216293334961, R6 ;  /* 0x3fb8aa3b05097823 */ /* 0x000fe20000000006 */
[----:B------:R-:W-:-:S03]  /*0290*/  FMUL R7, R4, R7 ;  /* 0x0000000704077220 */ /* 0x000fc60000400000 */
[----:B------:R-:W-:Y:S01]  /*02a0*/  FFMA R4, R8, 1.9251366722983220825e-08, R9 ;  /* 0x32a55e3408047823 */ /* 0x000fe20000000009 */
[----:B------:R-:W-:Y:S01]  /*02b0*/  FMUL R6, R7, 3 ;  /* 0x4040000007067820 */ /* 0x000fe20000400000 */
[----:B------:R-:W-:-:S03]  /*02c0*/  MOV R9, 0x391fcb8e ;  /* 0x391fcb8e00097802 */ /* 0x000fc60000000f00 */
[----:B------:R-:W-:-:S04]  /*02d0*/  FFMA R4, R5, R6, R4 ;  /* 0x0000000605047223 */ /* 0x000fc80000000004 */
[----:B------:R-:W-:-:S04]  /*02e0*/  FFMA R7, R8, R7, R4 ;  /* 0x0000000708077223 */ /* 0x000fc80000000004 */
[----:B------:R-:W-:-:S04]  /*02f0*/  FADD R4, R12, R7 ;  /* 0x000000070c047221 */ /* 0x000fc80000000000 */
[----:B0-----:R-:W-:Y:S01]  /*0300*/  FMUL R5, R4, R3 ;  /* 0x0000000304057220 */ /* 0x001fe20000400000 */
[----:B------:R-:W-:-:S03]  /*0310*/  FADD R12, -R12, R4 ;  /* 0x000000040c0c7221 */ /* 0x000fc60000000100 */
[----:B------:R-:W0:Y:S01]  /*0320*/  FRND R6, R5 ;  /* 0x0000000500067307 */ /* 0x000e220000201000 */
[----:B------:R-:W-:Y:S01]  /*0330*/  FADD R12, R7, -R12 ;  /* 0x8000000c070c7221 */ /* 0x000fe20000000000 */
[-C--:B------:R-:W-:Y:S01]  /*0340*/  FFMA R7, R4, R3.reuse, -R5 ;  /* 0x0000000304077223 */ /* 0x080fe20000000805 */
[C---:B------:R-:W-:Y:S02]  /*0350*/  FSETP.GT.AND P1, PT, |R5|.reuse, 152, PT ;  /* 0x431800000500780b */ /* 0x040fe40003f24200 */
[C---:B------:R-:W-:Y:S01]  /*0360*/  FSETP.GEU.AND P2, PT, R5.reuse, RZ, PT ;  /* 0x000000ff0500720b */ /* 0x040fe20003f4e000 */
[----:B------:R-:W-:Y:S02]  /*0370*/  FFMA R7, R12, R3, R7 ;  /* 0x000000030c077223 */ /* 0x000fe40000000007 */
[----:B------:R1:W2:Y:S01]  /*0380*/  F2I.NTZ R8, R5 ;  /* 0x0000000500087305 */ /* 0x0002a20000203100 */
[----:B0-----:R-:W-:Y:S01]  /*0390*/  FADD R4, R5, -R6 ;  /* 0x8000000605047221 */ /* 0x001fe20000000000 */
[----:B------:R-:W-:Y:S01]  /*03a0*/  FSETP.GT.AND P0, PT, R6, RZ, PT ;  /* 0x000000ff0600720b */ /* 0x000fe20003f04000 */
[----:B-1----:R-:W-:-:S02]  /*03b0*/  HFMA2 R5, -RZ, RZ, 1.875, 0 ;  /* 0x3f800000ff057431 */ /* 0x002fc400000001ff */
[----:B------:R-:W-:-:S04]  /*03c0*/  FADD R4, R7, R4 ;  /* 0x0000000407047221 */ /* 0x000fc80000000000 */
[----:B------:R-:W-:Y:S01]  /*03d0*/  FFMA R7, R4, R9, 0.0013391353422775864601 ;  /* 0x3aaf85ed04077423 */ /* 0x000fe20000000009 */
[----:B------:R-:W-:Y:S02]  /*03e0*/  SEL R9, RZ, 0x83000000, P0 ;  /* 0x83000000ff097807 */ /* 0x000fe40000000000 */
[----:B------:R-:W-:Y:S01]  /*03f0*/  FSETP.NEU.AND P0, PT, R2, 1, PT ;  /* 0x3f8000000200780b */ /* 0x000fe20003f0d000 */
[C---:B------:R-:W-:Y:S01]  /*0400*/  FFMA R7, R4.reuse, R7, 0.0096188392490148544312 ;  /* 0x3c1d985604077423 */ /* 0x040fe20000000007 */
[----:B------:R-:W-:Y:S02]  /*0410*/  IADD3 R6, PT, PT, R9, 0x7f000000, RZ ;  /* 0x7f00000009067810 */ /* 0x000fe40007ffe0ff */
[----:B------:R-:W-:Y:S01]  /*0420*/  FSETP.EQ.OR P0, PT, R3, RZ, !P0 ;  /* 0x000000ff0300720b */ /* 0x000fe20004702400 */
[----:B------:R-:W-:Y:S01]  /*0430*/  FFMA R7, R4, R7, 0.055503588169813156128 ;  /* 0x3d6357bb04077423 */ /* 0x000fe20000000007 */
[----:B--2---:R-:W-:-:S03]  /*0440*/  LEA R9, R8, -R9, 0x17 ;  /* 0x8000000908097211 */ /* 0x004fc600078eb8ff */
[----:B------:R-:W-:-:S04]  /*0450*/  FFMA R7, R4, R7, 0.24022644758224487305 ;  /* 0x3e75fdec04077423 */ /* 0x000fc80000000007 */
[----:B------:R-:W-:-:S04]  /*0460*/  FFMA R7, R4, R7, 0.69314718246459960938 ;  /* 0x3f31721804077423 */ /* 0x000fc80000000007 */
[----:B------:R-:W-:-:S04]  /*0470*/  FFMA R7, R4, R7, 1 ;  /* 0x3f80000004077423 */ /* 0x000fc80000000007 */
[----:B------:R-:W-:-:S04]  /*0480*/  FMUL R6, R7, R6 ;  /* 0x0000000607067220 */ /* 0x000fc80000400000 */
[----:B------:R-:W-:Y:S01]  /*0490*/  FMUL R6, R6, R9 ;  /* 0x0000000906067220 */ /* 0x000fe20000400000 */
[----:B------:R-:W-:Y:S01]  /*04a0*/  @P1 FSEL R6, RZ, +INF , !P2 ;  /* 0x7f800000ff061808 */ /* 0x000fe20005000000 */
[----:B------:R-:W-:Y:S06]  /*04b0*/  @P0 BRA `(.L_x_1) ;  /* 0x00000000006c0947 */ /* 0x000fec0003800000 */
[----:B------:R-:W-:-:S04]  /*04c0*/  FSETP.NAN.AND P0, PT, |R3|, |R3|, PT ;  /* 0x400000030300720b */ /* 0x000fc80003f08200 */
[----:B------:R-:W-:-:S13]  /*04d0*/  FSETP.NUM.AND P0, PT, |R2|, |R2|, !P0 ;  /* 0x400000020200720b */ /* 0x000fda0004707200 */
[----:B------:R-:W-:Y:S01]  /*04e0*/  @!P0 FADD R5, R2, R3 ;  /* 0x0000000302058221 */ /* 0x000fe20000000000 */
[----:B------:R-:W-:Y:S06]  /*04f0*/  @!P0 BRA `(.L_x_1) ;  /* 0x00000000005c8947 */ /* 0x000fec0003800000 */
[----:B------:R-:W-:Y:S01]  /*0500*/  FMUL R7, R3, 0.5 ;  /* 0x3f00000003077820 */ /* 0x000fe20000400000 */
[----:B------:R-:W-:-:S04]  /*0510*/  FSETP.NEU.AND P0, PT, |R2|, +INF , PT ;  /* 0x7f8000000200780b */ /* 0x000fc80003f0d200 */
[----:B------:R-:W-:Y:S01]  /*0520*/  FSETP.NEU.AND P0, PT, R2, RZ, P0 ;  /* 0x000000ff0200720b */ /* 0x000fe2000070d000 */
[----:B------:R-:W0:Y:S03]  /*0530*/  FRND.TRUNC R7, R7 ;  /* 0x0000000700077307 */ /* 0x000e26000020d000 */
[----:B------:R-:W-:Y:S01]  /*0540*/  FSETP.GEU.OR P1, PT, R3, RZ, P0 ;  /* 0x000000ff0300720b */ /* 0x000fe2000072e400 */
[----:B0-----:R-:W-:-:S04]  /*0550*/  FADD R4, R7, R7 ;  /* 0x0000000707047221 */ /* 0x001fc80000000000 */
[----:B------:R-:W-:-:S04]  /*0560*/  FADD R8, -R4, R3 ;  /* 0x0000000304087221 */ /* 0x000fc80000000100 */
[----:B------:R-:W-:Y:S01]  /*0570*/  @!P0 FADD R4, R2, R2 ;  /* 0x0000000202048221 */ /* 0x000fe20000000000 */
[----:B------:R-:W-:-:S04]  /*0580*/  FSETP.NEU.AND P2, PT, |R8|, 1, !P0 ;  /* 0x3f8000000800780b */ /* 0x000fc8000474d200 */
[----:B------:R-:W-:-:S09]  /*0590*/  @!P1 LOP3.LUT R4, R4, 0x7f800000, RZ, 0x3c, !PT ;  /* 0x7f80000004049812 */ /* 0x000fd200078e3cff */
[----:B------:R-:W-:-:S04]  /*05a0*/  @P2 LOP3.LUT R4, R4, 0x7fffffff, RZ, 0xc0, !PT ;  /* 0x7fffffff04042812 */ /* 0x000fc800078ec0ff */
[----:B------:R-:W-:Y:S01]  /*05b0*/  @!P0 MOV R5, R4 ;  /* 0x0000000400058202 */ /* 0x000fe20000000f00 */
[----:B------:R-:W-:Y:S06]  /*05c0*/  @!P0 BRA `(.L_x_1) ;  /* 0x0000000000288947 */ /* 0x000fec0003800000 */
[----:B------:R-:W-:Y:S02]  /*05d0*/  FSETP.NEU.AND P0, PT, |R3|, +INF , PT ;  /* 0x7f8000000300780b */ /* 0x000fe40003f0d200 */
[----:B------:R-:W-:-:S13]  /*05e0*/  FSETP.EQ.AND P1, PT, R2, -1, PT ;  /* 0xbf8000000200780b */ /* 0x000fda0003f22000 */
[----:B------:R-:W-:Y:S05]  /*05f0*/  @!P0 BRA P1, `(.L_x_1) ;  /* 0x00000000001c8947 */ /* 0x000fea0000800000 */
[----:B------:R-:W-:Y:S02]  /*0600*/  FSETP.GEU.AND P1, PT, R2, RZ, PT ;  /* 0x000000ff0200720b */ /* 0x000fe40003f2e000 */
[----:B------:R-:W-:-:S11]  /*0610*/  MOV R5, R6 ;  /* 0x0000000600057202 */ /* 0x000fd60000000f00 */
[----:B------:R-:W0:Y:S01]  /*0620*/  @!P1 FRND.FLOOR R2, R3 ;  /* 0x0000000300029307 */ /* 0x000e220000205000 */
[----:B------:R-:W-:Y:S02]  /*0630*/  @!P1 FSETP.NEU.AND P2, PT, |R8|, 1, PT ;  /* 0x3f8000000800980b */ /* 0x000fe40003f4d200 */
[----:B0-----:R-:W-:Y:S02]  /*0640*/  @!P1 FSETP.NEU.AND P0, PT, R2, R3, PT ;  /* 0x000000030200920b */ /* 0x001fe40003f0d000 */
[----:B------:R-:W-:-:S04]  /*0650*/  @!P1 FSEL R2, R6, -R6, P2 ;  /* 0x8000000606029208 */ /* 0x000fc80001000000 */
[----:B------:R-:W-:-:S07]  /*0660*/  @!P1 FSEL R5, R2, +QNAN , !P0 ;  /* 0x7fffffff02059808 */ /* 0x000fce0004000000 */
.L_x_1:
[----:B------:R-:W-:Y:S05]  /*0670*/  BSYNC.RECONVERGENT B0 ;  /* 0x0000000000007941 */ /* 0x000fea0003800200 */
.L_x_0:
[----:B------:R-:W0:Y:S02]  /*0680*/  LDC.64 R2, c[0x0][0x388] ;  /* 0x0000e200ff027b82 */ /* 0x000e240000000a00 */
[----:B0-----:R-:W-:-:S05]  /*0690*/  IMAD.WIDE R2, R0, 0x4, R2 ;  /* 0x0000000400027825 */ /* 0x001fca00078e0202 */
[----:B------:R-:W-:Y:S01]  /*06a0*/  STG.E desc[UR4][R2.64], R5 ;  /* 0x0000000502007986 */ /* 0x000fe2000c101904 */
[----:B------:R-:W-:Y:S05]  /*06b0*/  EXIT ;  /* 0x000000000000794d */ /* 0x000fea0003800000 */
.L_x_2:
[----:B------:R-:W-:-:S00]  /*06c0*/  BRA `(.L_x_2) ;  /* 0xfffffffc00fc7947 */ /* 0x000fc0000383ffff */
[----:B------:R-:W-:-:S00]  /*06d0*/  NOP ;  /* 0x0000000000007918 */ /* 0x000fc00000000000 */
        /* <DEDUP_REMOVED lines=10> */
.L_x_3:


//--------------------- .nv.shared.reserved.0     --------------------------
	.section	.nv.shared.reserved.0,"aw",@nobits
	.weak		__nv_reservedSMEM_offset_0_alias
	.size		__nv_reservedSMEM_offset_0_alias, 0, 64
	.other		__nv_reservedSMEM_offset_0_alias,@"STO_CUDA_RESERVED_SHARED STV_DEFAULT"
__nv_reservedSMEM_offset_0_alias:
	.zero		0
	.zero		64


//--------------------- .nv.constant0._Z9powKernelPKfPffi --------------------------
	.section	.nv.constant0._Z9powKernelPKfPffi,"a",@progbits
	.sectionflags	@""
	.align	4
.nv.constant0._Z9powKernelPKfPffi:
	.zero		920


//--------------------- SYMBOLS --------------------------

	.type		.nv.reservedSmem.offset0,@object
	.size		.nv.reservedSmem.offset0,0x4
